//
// Generated by NVIDIA NVVM Compiler
//
// Compiler Build ID: CL-36424714
// Cuda compilation tools, release 13.0, V13.0.88
// Based on NVVM 20.0.0
//

.version 9.0
.target sm_100
.address_size 64

	// .globl	_Z3addPiS_

.visible .entry _Z3addPiS_(
	.param .u64 .ptr .align 1 _Z3addPiS__param_0,
	.param .u64 .ptr .align 1 _Z3addPiS__param_1
)
{
	.reg .b32 	%r<8>;
	.reg .b64 	%rd<8>;

	ld.param.u64 	%rd1, [_Z3addPiS__param_0];
	ld.param.u64 	%rd2, [_Z3addPiS__param_1];
	cvta.to.global.u64 	%rd3, %rd1;
	cvta.to.global.u64 	%rd4, %rd2;
	mov.u32 	%r1, %ctaid.x;
	mov.u32 	%r2, %ntid.x;
	mov.u32 	%r3, %tid.x;
	mad.lo.s32 	%r4, %r1, %r2, %r3;
	mul.wide.s32 	%rd5, %r4, 4;
	add.s64 	%rd6, %rd4, %rd5;
	ld.global.u32 	%r5, [%rd6];
	add.s64 	%rd7, %rd3, %rd5;
	ld.global.u32 	%r6, [%rd7];
	add.s32 	%r7, %r6, %r5;
	st.global.u32 	[%rd7], %r7;
	ret;

}


// ===== COMPILED SASS (sm_100) =====

	.target	sm_100

	.elftype	@"ET_EXEC"


//--------------------- .note.nv.tkinfo           --------------------------
	.section	.note.nv.tkinfo,"",@"SHT_NOTE"
	.sectionflags	@"SHF_NOTE_NV_TKINFO"
	.tkinfo
        /*0018*/ 	.word	0x00000002
        /*0030*/ 	.string	""
        /*0030*/ 	.string	"ptxas"
        /*0030*/ 	.string	"Cuda compilation tools, release 13.0, V13.0.88"
        /*0030*/ 	.string	"Build cuda_13.0.r13.0/compiler.36424714_0"
        /*0030*/ 	.string	"-arch sm_100 -m 64 "



//--------------------- .note.nv.cuinfo           --------------------------
	.section	.note.nv.cuinfo,"",@"SHT_NOTE"
	.sectionflags	@"SHF_NOTE_NV_CUINFO"
        /*0018*/ 	.short	0x0002
        /*001a*/ 	.short	0x0064
        /*001c*/ 	.short	0x0082
	.zero		2


//--------------------- .nv.info                  --------------------------
	.section	.nv.info,"",@"SHT_CUDA_INFO"
	.align	4


	//----- nvinfo : EIATTR_REGCOUNT
	.align		4
        /*0000*/ 	.byte	0x04, 0x2f
        /*0002*/ 	.short	(.L_1 - .L_0)
	.align		4
.L_0:
        /*0004*/ 	.word	index@(_Z3addPiS_)
        /*0008*/ 	.word	0x0000000a


	//----- nvinfo : EIATTR_FRAME_SIZE
	.align		4
.L_1:
        /*000c*/ 	.byte	0x04, 0x11
        /*000e*/ 	.short	(.L_3 - .L_2)
	.align		4
.L_2:
        /*0010*/ 	.word	index@(_Z3addPiS_)
        /*0014*/ 	.word	0x00000000


	//----- nvinfo : EIATTR_MIN_STACK_SIZE
	.align		4
.L_3:
        /*0018*/ 	.byte	0x04, 0x12
        /*001a*/ 	.short	(.L_5 - .L_4)
	.align		4
.L_4:
        /*001c*/ 	.word	index@(_Z3addPiS_)
        /*0020*/ 	.word	0x00000000
.L_5:


//--------------------- .nv.compat                --------------------------
	.section	.nv.compat,"",@"SHT_CUDA_COMPAT_INFO"
	.align	4
        /*0000*/ 	.byte	0x02, 0x09, 0x00, 0x00, 0x02, 0x02, 0x01, 0x00, 0x02, 0x05, 0x05, 0x00, 0x03, 0x07, 0x01, 0x01
        /*0010*/ 	.byte	0x02, 0x03, 0x00, 0x00, 0x02, 0x06, 0x01, 0x00, 0x04, 0x0b, 0x08, 0x00, 0x09, 0x00, 0x00, 0x00
        /*0020*/ 	.byte	0x00, 0x00, 0x00, 0x00


//--------------------- .nv.info._Z3addPiS_       --------------------------
	.section	.nv.info._Z3addPiS_,"",@"SHT_CUDA_INFO"
	.sectionflags	@""
	.align	4


	//----- nvinfo : EIATTR_CUDA_API_VERSION
	.align		4
        /*0000*/ 	.byte	0x04, 0x37
        /*0002*/ 	.short	(.L_7 - .L_6)
.L_6:
        /*0004*/ 	.word	0x00000082


	//----- nvinfo : EIATTR_KPARAM_INFO
	.align		4
.L_7:
        /*0008*/ 	.byte	0x04, 0x17
        /*000a*/ 	.short	(.L_9 - .L_8)
.L_8:
        /*000c*/ 	.word	0x00000000
        /*0010*/ 	.short	0x0001
        /*0012*/ 	.short	0x0008
        /*0014*/ 	.byte	0x00, 0xf5, 0x21, 0x00


	//----- nvinfo : EIATTR_KPARAM_INFO
	.align		4
.L_9:
        /*0018*/ 	.byte	0x04, 0x17
        /*001a*/ 	.short	(.L_11 - .L_10)
.L_10:
        /*001c*/ 	.word	0x00000000
        /*0020*/ 	.short	0x0000
        /*0022*/ 	.short	0x0000
        /*0024*/ 	.byte	0x00, 0xf5, 0x21, 0x00


	//----- nvinfo : EIATTR_SPARSE_MMA_MASK
	.align		4
.L_11:
        /*0028*/ 	.byte	0x03, 0x50
        /*002a*/ 	.short	0x0000


	//----- nvinfo : EIATTR_MAXREG_COUNT
	.align		4
        /*002c*/ 	.byte	0x03, 0x1b
        /*002e*/ 	.short	0x00ff


	//----- nvinfo : EIATTR_MERCURY_ISA_VERSION
	.align		4
        /*0030*/ 	.byte	0x03, 0x5f
        /*0032*/ 	.short	0x0101


	//----- nvinfo : EIATTR_VRC_CTA_INIT_COUNT
	.align		4
        /*0034*/ 	.byte	0x02, 0x4a
	.zero		1
	.zero		1


	//----- nvinfo : EIATTR_EXIT_INSTR_OFFSETS
	.align		4
        /*0038*/ 	.byte	0x04, 0x1c
        /*003a*/ 	.short	(.L_13 - .L_12)


	//   ....[0]....
.L_12:
        /*003c*/ 	.word	0x000000e0


	//----- nvinfo : EIATTR_CBANK_PARAM_SIZE
	.align		4
.L_13:
        /*0040*/ 	.byte	0x03, 0x19
        /*0042*/ 	.short	0x0010


	//----- nvinfo : EIATTR_PARAM_CBANK
	.align		4
        /*0044*/ 	.byte	0x04, 0x0a
        /*0046*/ 	.short	(.L_15 - .L_14)
	.align		4
.L_14:
        /*0048*/ 	.word	index@(.nv.constant0._Z3addPiS_)
        /*004c*/ 	.short	0x0380
        /*004e*/ 	.short	0x0010


	//----- nvinfo : EIATTR_SW_WAR
	.align		4
.L_15:
        /*0050*/ 	.byte	0x04, 0x36
        /*0052*/ 	.short	(.L_17 - .L_16)
.L_16:
        /*0054*/ 	.word	0x00000008
.L_17:


//--------------------- .nv.callgraph             --------------------------
	.section	.nv.callgraph,"",@"SHT_CUDA_CALLGRAPH"
	.align	4
	.sectionentsize	8
	.align		4
        /*0000*/ 	.word	0x00000000
	.align		4
        /*0004*/ 	.word	0xffffffff
	.align		4
        /*0008*/ 	.word	0x00000000
	.align		4
        /*000c*/ 	.word	0xfffffffe
	.align		4
        /*0010*/ 	.word	0x00000000
	.align		4
        /*0014*/ 	.word	0xfffffffd
	.align		4
        /*0018*/ 	.word	0x00000000
	.align		4
        /*001c*/ 	.word	0xfffffffc


//--------------------- .text._Z3addPiS_          --------------------------
	.section	.text._Z3addPiS_,"ax",@progbits
	.align	128
        .global         _Z3addPiS_
        .type           _Z3addPiS_,@function
        .size           _Z3addPiS_,(.L_x_1 - _Z3addPiS_)
        .other          _Z3addPiS_,@"STO_CUDA_ENTRY STV_DEFAULT"
_Z3addPiS_:
.text._Z3addPiS_:
[----:B------:R-:W-:Y:S01]  /*0000*/  LDC R1, c[0x0][0x37c] ;  /* 0x0000df00ff017b82 */ /* 0x000fe20000000800 */
[----:B------:R-:W0:Y:S07]  /*0010*/  S2R R0, SR_TID.X ;  /* 0x0000000000007919 */ /* 0x000e2e0000002100 */
[----:B------:R-:W0:Y:S01]  /*0020*/  S2UR UR6, SR_CTAID.X ;  /* 0x00000000000679c3 */ /* 0x000e220000002500 */
[----:B------:R-:W1:Y:S07]  /*0030*/  LDCU.64 UR4, c[0x0][0x358] ;  /* 0x00006b00ff0477ac */ /* 0x000e6e0008000a00 */
[----:B------:R-:W0:Y:S08]  /*0040*/  LDC R7, c[0x0][0x360] ;  /* 0x0000d800ff077b82 */ /* 0x000e300000000800 */
[----:B------:R-:W2:Y:S08]  /*0050*/  LDC.64 R2, c[0x0][0x388] ;  /* 0x0000e200ff027b82 */ /* 0x000eb00000000a00 */
[----:B------:R-:W3:Y:S01]  /*0060*/  LDC.64 R4, c[0x0][0x380] ;  /* 0x0000e000ff047b82 */ /* 0x000ee20000000a00 */
[----:B0-----:R-:W-:-:S04]  /*0070*/  IMAD R7, R7, UR6, R0 ;  /* 0x0000000607077c24 */ /* 0x001fc8000f8e0200 */
[----:B--2---:R-:W-:-:S06]  /*0080*/  IMAD.WIDE R2, R7, 0x4, R2 ;  /* 0x0000000407027825 */ /* 0x004fcc00078e0202 */
[----:B-1----:R-:W2:Y:S01]  /*0090*/  LDG.E R2, desc[UR4][R2.64] ;  /* 0x0000000402027981 */ /* 0x002ea2000c1e1900 */
[----:B---3--:R-:W-:-:S05]  /*00a0*/  IMAD.WIDE R4, R7, 0x4, R4 ;  /* 0x0000000407047825 */ /* 0x008fca00078e0204 */
[----:B------:R-:W2:Y:S02]  /*00b0*/  LDG.E R7, desc[UR4][R4.64] ;  /* 0x0000000404077981 */ /* 0x000ea4000c1e1900 */
[----:B--2---:R-:W-:-:S05]  /*00c0*/  IADD3 R7, PT, PT, R2, R7, RZ ;  /* 0x0000000702077210 */ /* 0x004fca0007ffe0ff */
[----:B------:R-:W-:Y:S01]  /*00d0*/  STG.E desc[UR4][R4.64], R7 ;  /* 0x0000000704007986 */ /* 0x000fe2000c101904 */
[----:B------:R-:W-:Y:S05]  /*00e0*/  EXIT ;  /* 0x000000000000794d */ /* 0x000fea0003800000 */
.L_x_0:
[----:B------:R-:W-:-:S00]  /*00f0*/  BRA `(.L_x_0) ;  /* 0xfffffffc00fc7947 */ /* 0x000fc0000383ffff */
[----:B------:R-:W-:-:S00]  /*0100*/  NOP ;  /* 0x0000000000007918 */ /* 0x000fc00000000000 */
[----:B------:R-:W-:-:S00]  /*0110*/  NOP ;  /* 0x0000000000007918 */ /* 0x000fc00000000000 */
[----:B------:R-:W-:-:S00]  /*0120*/  NOP ;  /* 0x0000000000007918 */ /* 0x000fc00000000000 */
[----:B------:R-:W-:-:S00]  /*0130*/  NOP ;  /* 0x0000000000007918 */ /* 0x000fc00000000000 */
[----:B------:R-:W-:-:S00]  /*0140*/  NOP ;  /* 0x0000000000007918 */ /* 0x000fc00000000000 */
[----:B------:R-:W-:-:S00]  /*0150*/  NOP ;  /* 0x0000000000007918 */ /* 0x000fc00000000000 */
[----:B------:R-:W-:-:S00]  /*0160*/  NOP ;  /* 0x0000000000007918 */ /* 0x000fc00000000000 */
[----:B------:R-:W-:-:S00]  /*0170*/  NOP ;  /* 0x0000000000007918 */ /* 0x000fc00000000000 */
.L_x_1:


//--------------------- .nv.shared.reserved.0     --------------------------
	.section	.nv.shared.reserved.0,"aw",@nobits
	.weak		__nv_reservedSMEM_offset_0_alias
	.size		__nv_reservedSMEM_offset_0_alias, 0, 64
	.other		__nv_reservedSMEM_offset_0_alias,@"STO_CUDA_RESERVED_SHARED STV_DEFAULT"
__nv_reservedSMEM_offset_0_alias:
	.zero		0
	.zero		64


//--------------------- .nv.constant0._Z3addPiS_  --------------------------
	.section	.nv.constant0._Z3addPiS_,"a",@progbits
	.sectionflags	@""
	.align	4
.nv.constant0._Z3addPiS_:
	.zero		912


//--------------------- SYMBOLS --------------------------

	.type		.nv.reservedSmem.offset0,@object
	.size		.nv.reservedSmem.offset0,0x4
